//
// Generated by NVIDIA NVVM Compiler
//
// Compiler Build ID: CL-36424714
// Cuda compilation tools, release 13.0, V13.0.88
// Based on NVVM 20.0.0
//

.version 9.0
.target sm_100
.address_size 64

	// .globl	_Z6vecAddPKiS0_Pii

.visible .entry _Z6vecAddPKiS0_Pii(
	.param .u64 .ptr .align 1 _Z6vecAddPKiS0_Pii_param_0,
	.param .u64 .ptr .align 1 _Z6vecAddPKiS0_Pii_param_1,
	.param .u64 .ptr .align 1 _Z6vecAddPKiS0_Pii_param_2,
	.param .u32 _Z6vecAddPKiS0_Pii_param_3
)
{
	.reg .pred 	%p<2>;
	.reg .b32 	%r<9>;
	.reg .b64 	%rd<11>;

	ld.param.u64 	%rd1, [_Z6vecAddPKiS0_Pii_param_0];
	ld.param.u64 	%rd2, [_Z6vecAddPKiS0_Pii_param_1];
	ld.param.u64 	%rd3, [_Z6vecAddPKiS0_Pii_param_2];
	ld.param.u32 	%r2, [_Z6vecAddPKiS0_Pii_param_3];
	mov.u32 	%r3, %ntid.x;
	mov.u32 	%r4, %ctaid.x;
	mov.u32 	%r5, %tid.x;
	mad.lo.s32 	%r1, %r3, %r4, %r5;
	setp.ge.u32 	%p1, %r1, %r2;
	@%p1 bra 	$L__BB0_2;
	cvta.to.global.u64 	%rd4, %rd1;
	cvta.to.global.u64 	%rd5, %rd2;
	cvta.to.global.u64 	%rd6, %rd3;
	mul.wide.u32 	%rd7, %r1, 4;
	add.s64 	%rd8, %rd4, %rd7;
	ld.global.u32 	%r6, [%rd8];
	add.s64 	%rd9, %rd5, %rd7;
	ld.global.u32 	%r7, [%rd9];
	add.s32 	%r8, %r7, %r6;
	add.s64 	%rd10, %rd6, %rd7;
	st.global.u32 	[%rd10], %r8;
$L__BB0_2:
	ret;

}


// ===== COMPILED SASS (sm_100) =====

	.target	sm_100

	.elftype	@"ET_EXEC"


//--------------------- .note.nv.tkinfo           --------------------------
	.section	.note.nv.tkinfo,"",@"SHT_NOTE"
	.sectionflags	@"SHF_NOTE_NV_TKINFO"
	.tkinfo
        /*0018*/ 	.word	0x00000002
        /*0030*/ 	.string	""
        /*0030*/ 	.string	"ptxas"
        /*0030*/ 	.string	"Cuda compilation tools, release 13.0, V13.0.88"
        /*0030*/ 	.string	"Build cuda_13.0.r13.0/compiler.36424714_0"
        /*0030*/ 	.string	"-arch sm_100 -m 64 "



//--------------------- .note.nv.cuinfo           --------------------------
	.section	.note.nv.cuinfo,"",@"SHT_NOTE"
	.sectionflags	@"SHF_NOTE_NV_CUINFO"
        /*0018*/ 	.short	0x0002
        /*001a*/ 	.short	0x0064
        /*001c*/ 	.short	0x0082
	.zero		2


//--------------------- .nv.info                  --------------------------
	.section	.nv.info,"",@"SHT_CUDA_INFO"
	.align	4


	//----- nvinfo : EIATTR_REGCOUNT
	.align		4
        /*0000*/ 	.byte	0x04, 0x2f
        /*0002*/ 	.short	(.L_1 - .L_0)
	.align		4
.L_0:
        /*0004*/ 	.word	index@(_Z6vecAddPKiS0_Pii)
        /*0008*/ 	.word	0x0000000c


	//----- nvinfo : EIATTR_FRAME_SIZE
	.align		4
.L_1:
        /*000c*/ 	.byte	0x04, 0x11
        /*000e*/ 	.short	(.L_3 - .L_2)
	.align		4
.L_2:
        /*0010*/ 	.word	index@(_Z6vecAddPKiS0_Pii)
        /*0014*/ 	.word	0x00000000


	//----- nvinfo : EIATTR_MIN_STACK_SIZE
	.align		4
.L_3:
        /*0018*/ 	.byte	0x04, 0x12
        /*001a*/ 	.short	(.L_5 - .L_4)
	.align		4
.L_4:
        /*001c*/ 	.word	index@(_Z6vecAddPKiS0_Pii)
        /*0020*/ 	.word	0x00000000
.L_5:


//--------------------- .nv.compat                --------------------------
	.section	.nv.compat,"",@"SHT_CUDA_COMPAT_INFO"
	.align	4
        /*0000*/ 	.byte	0x02, 0x09, 0x00, 0x00, 0x02, 0x02, 0x01, 0x00, 0x02, 0x05, 0x05, 0x00, 0x03, 0x07, 0x01, 0x01
        /*0010*/ 	.byte	0x02, 0x03, 0x00, 0x00, 0x02, 0x06, 0x01, 0x00, 0x04, 0x0b, 0x08, 0x00, 0x09, 0x00, 0x00, 0x00
        /*0020*/ 	.byte	0x00, 0x00, 0x00, 0x00


//--------------------- .nv.info._Z6vecAddPKiS0_Pii --------------------------
	.section	.nv.info._Z6vecAddPKiS0_Pii,"",@"SHT_CUDA_INFO"
	.sectionflags	@""
	.align	4


	//----- nvinfo : EIATTR_CUDA_API_VERSION
	.align		4
        /*0000*/ 	.byte	0x04, 0x37
        /*0002*/ 	.short	(.L_7 - .L_6)
.L_6:
        /*0004*/ 	.word	0x00000082


	//----- nvinfo : EIATTR_KPARAM_INFO
	.align		4
.L_7:
        /*0008*/ 	.byte	0x04, 0x17
        /*000a*/ 	.short	(.L_9 - .L_8)
.L_8:
        /*000c*/ 	.word	0x00000000
        /*0010*/ 	.short	0x0003
        /*0012*/ 	.short	0x0018
        /*0014*/ 	.byte	0x00, 0xf0, 0x11, 0x00


	//----- nvinfo : EIATTR_KPARAM_INFO
	.align		4
.L_9:
        /*0018*/ 	.byte	0x04, 0x17
        /*001a*/ 	.short	(.L_11 - .L_10)
.L_10:
        /*001c*/ 	.word	0x00000000
        /*0020*/ 	.short	0x0002
        /*0022*/ 	.short	0x0010
        /*0024*/ 	.byte	0x00, 0xf5, 0x21, 0x00


	//----- nvinfo : EIATTR_KPARAM_INFO
	.align		4
.L_11:
        /*0028*/ 	.byte	0x04, 0x17
        /*002a*/ 	.short	(.L_13 - .L_12)
.L_12:
        /*002c*/ 	.word	0x00000000
        /*0030*/ 	.short	0x0001
        /*0032*/ 	.short	0x0008
        /*0034*/ 	.byte	0x00, 0xf5, 0x21, 0x00


	//----- nvinfo : EIATTR_KPARAM_INFO
	.align		4
.L_13:
        /*0038*/ 	.byte	0x04, 0x17
        /*003a*/ 	.short	(.L_15 - .L_14)
.L_14:
        /*003c*/ 	.word	0x00000000
        /*0040*/ 	.short	0x0000
        /*0042*/ 	.short	0x0000
        /*0044*/ 	.byte	0x00, 0xf5, 0x21, 0x00


	//----- nvinfo : EIATTR_SPARSE_MMA_MASK
	.align		4
.L_15:
        /*0048*/ 	.byte	0x03, 0x50
        /*004a*/ 	.short	0x0000


	//----- nvinfo : EIATTR_MAXREG_COUNT
	.align		4
        /*004c*/ 	.byte	0x03, 0x1b
        /*004e*/ 	.short	0x00ff


	//----- nvinfo : EIATTR_MERCURY_ISA_VERSION
	.align		4
        /*0050*/ 	.byte	0x03, 0x5f
        /*0052*/ 	.short	0x0101


	//----- nvinfo : EIATTR_VRC_CTA_INIT_COUNT
	.align		4
        /*0054*/ 	.byte	0x02, 0x4a
	.zero		1
	.zero		1


	//----- nvinfo : EIATTR_EXIT_INSTR_OFFSETS
	.align		4
        /*0058*/ 	.byte	0x04, 0x1c
        /*005a*/ 	.short	(.L_17 - .L_16)


	//   ....[0]....
.L_16:
        /*005c*/ 	.word	0x00000070


	//   ....[1]....
        /*0060*/ 	.word	0x00000130


	//----- nvinfo : EIATTR_CBANK_PARAM_SIZE
	.align		4
.L_17:
        /*0064*/ 	.byte	0x03, 0x19
        /*0066*/ 	.short	0x001c


	//----- nvinfo : EIATTR_PARAM_CBANK
	.align		4
        /*0068*/ 	.byte	0x04, 0x0a
        /*006a*/ 	.short	(.L_19 - .L_18)
	.align		4
.L_18:
        /*006c*/ 	.word	index@(.nv.constant0._Z6vecAddPKiS0_Pii)
        /*0070*/ 	.short	0x0380
        /*0072*/ 	.short	0x001c


	//----- nvinfo : EIATTR_SW_WAR
	.align		4
.L_19:
        /*0074*/ 	.byte	0x04, 0x36
        /*0076*/ 	.short	(.L_21 - .L_20)
.L_20:
        /*0078*/ 	.word	0x00000008
.L_21:


//--------------------- .nv.callgraph             --------------------------
	.section	.nv.callgraph,"",@"SHT_CUDA_CALLGRAPH"
	.align	4
	.sectionentsize	8
	.align		4
        /*0000*/ 	.word	0x00000000
	.align		4
        /*0004*/ 	.word	0xffffffff
	.align		4
        /*0008*/ 	.word	0x00000000
	.align		4
        /*000c*/ 	.word	0xfffffffe
	.align		4
        /*0010*/ 	.word	0x00000000
	.align		4
        /*0014*/ 	.word	0xfffffffd
	.align		4
        /*0018*/ 	.word	0x00000000
	.align		4
        /*001c*/ 	.word	0xfffffffc


//--------------------- .text._Z6vecAddPKiS0_Pii  --------------------------
	.section	.text._Z6vecAddPKiS0_Pii,"ax",@progbits
	.align	128
        .global         _Z6vecAddPKiS0_Pii
        .type           _Z6vecAddPKiS0_Pii,@function
        .size           _Z6vecAddPKiS0_Pii,(.L_x_1 - _Z6vecAddPKiS0_Pii)
        .other          _Z6vecAddPKiS0_Pii,@"STO_CUDA_ENTRY STV_DEFAULT"
_Z6vecAddPKiS0_Pii:
.text._Z6vecAddPKiS0_Pii:
[----:B------:R-:W-:Y:S01]  /*0000*/  LDC R1, c[0x0][0x37c] ;  /* 0x0000df00ff017b82 */ /* 0x000fe20000000800 */
[----:B------:R-:W0:Y:S01]  /*0010*/  S2R R9, SR_CTAID.X ;  /* 0x0000000000097919 */ /* 0x000e220000002500 */
[----:B------:R-:W0:Y:S01]  /*0020*/  LDCU UR4, c[0x0][0x360] ;  /* 0x00006c00ff0477ac */ /* 0x000e220008000800 */
[----:B------:R-:W0:Y:S01]  /*0030*/  S2R R0, SR_TID.X ;  /* 0x0000000000007919 */ /* 0x000e220000002100 */
[----:B------:R-:W1:Y:S01]  /*0040*/  LDCU UR5, c[0x0][0x398] ;  /* 0x00007300ff0577ac */ /* 0x000e620008000800 */
[----:B0-----:R-:W-:-:S05]  /*0050*/  IMAD R9, R9, UR4, R0 ;  /* 0x0000000409097c24 */ /* 0x001fca000f8e0200 */
[----:B-1----:R-:W-:-:S13]  /*0060*/  ISETP.GE.U32.AND P0, PT, R9, UR5, PT ;  /* 0x0000000509007c0c */ /* 0x002fda000bf06070 */
[----:B------:R-:W-:Y:S05]  /*0070*/  @P0 EXIT ;  /* 0x000000000000094d */ /* 0x000fea0003800000 */
[----:B------:R-:W0:Y:S01]  /*0080*/  LDC.64 R2, c[0x0][0x380] ;  /* 0x0000e000ff027b82 */ /* 0x000e220000000a00 */
[----:B------:R-:W1:Y:S07]  /*0090*/  LDCU.64 UR4, c[0x0][0x358] ;  /* 0x00006b00ff0477ac */ /* 0x000e6e0008000a00 */
[----:B------:R-:W2:Y:S08]  /*00a0*/  LDC.64 R4, c[0x0][0x388] ;  /* 0x0000e200ff047b82 */ /* 0x000eb00000000a00 */
[----:B------:R-:W3:Y:S01]  /*00b0*/  LDC.64 R6, c[0x0][0x390] ;  /* 0x0000e400ff067b82 */ /* 0x000ee20000000a00 */
[----:B0-----:R-:W-:-:S06]  /*00c0*/  IMAD.WIDE.U32 R2, R9, 0x4, R2 ;  /* 0x0000000409027825 */ /* 0x001fcc00078e0002 */
[----:B-1----:R-:W4:Y:S01]  /*00d0*/  LDG.E R2, desc[UR4][R2.64] ;  /* 0x0000000402027981 */ /* 0x002f22000c1e1900 */
[----:B--2---:R-:W-:-:S06]  /*00e0*/  IMAD.WIDE.U32 R4, R9, 0x4, R4 ;  /* 0x0000000409047825 */ /* 0x004fcc00078e0004 */
[----:B------:R-:W4:Y:S01]  /*00f0*/  LDG.E R5, desc[UR4][R4.64] ;  /* 0x0000000404057981 */ /* 0x000f22000c1e1900 */
[----:B---3--:R-:W-:Y:S01]  /*0100*/  IMAD.WIDE.U32 R6, R9, 0x4, R6 ;  /* 0x0000000409067825 */ /* 0x008fe200078e0006 */
[----:B----4-:R-:W-:-:S05]  /*0110*/  IADD3 R9, PT, PT, R2, R5, RZ ;  /* 0x0000000502097210 */ /* 0x010fca0007ffe0ff */
[----:B------:R-:W-:Y:S01]  /*0120*/  STG.E desc[UR4][R6.64], R9 ;  /* 0x0000000906007986 */ /* 0x000fe2000c101904 */
[----:B------:R-:W-:Y:S05]  /*0130*/  EXIT ;  /* 0x000000000000794d */ /* 0x000fea0003800000 */
.L_x_0:
[----:B------:R-:W-:-:S00]  /*0140*/  BRA `(.L_x_0) ;  /* 0xfffffffc00fc7947 */ /* 0x000fc0000383ffff */
[----:B------:R-:W-:-:S00]  /*0150*/  NOP ;  /* 0x0000000000007918 */ /* 0x000fc00000000000 */
        /* <DEDUP_REMOVED lines=10> */
.L_x_1:


//--------------------- .nv.shared.reserved.0     --------------------------
	.section	.nv.shared.reserved.0,"aw",@nobits
	.weak		__nv_reservedSMEM_offset_0_alias
	.size		__nv_reservedSMEM_offset_0_alias, 0, 64
	.other		__nv_reservedSMEM_offset_0_alias,@"STO_CUDA_RESERVED_SHARED STV_DEFAULT"
__nv_reservedSMEM_offset_0_alias:
	.zero		0
	.zero		64


//--------------------- .nv.constant0._Z6vecAddPKiS0_Pii --------------------------
	.section	.nv.constant0._Z6vecAddPKiS0_Pii,"a",@progbits
	.sectionflags	@""
	.align	4
.nv.constant0._Z6vecAddPKiS0_Pii:
	.zero		924


//--------------------- SYMBOLS --------------------------

	.type		.nv.reservedSmem.offset0,@object
	.size		.nv.reservedSmem.offset0,0x4
